//
// Generated by NVIDIA NVVM Compiler
//
// Compiler Build ID: CL-36424714
// Cuda compilation tools, release 13.0, V13.0.88
// Based on NVVM 20.0.0
//

.version 9.0
.target sm_100
.address_size 64

	// .globl	query

.visible .entry query(
	.param .u32 query_param_0,
	.param .u32 query_param_1,
	.param .u32 query_param_2,
	.param .u32 query_param_3,
	.param .u32 query_param_4,
	.param .u64 .ptr .align 1 query_param_5,
	.param .u64 .ptr .align 1 query_param_6,
	.param .u64 .ptr .align 1 query_param_7,
	.param .u64 .ptr .align 1 query_param_8,
	.param .u64 .ptr .align 1 query_param_9
)
{
	.reg .pred 	%p<10>;
	.reg .b32 	%r<29>;
	.reg .b64 	%rd<17>;

	ld.param.u32 	%r6, [query_param_0];
	ld.param.u32 	%r2, [query_param_1];
	ld.param.u32 	%r3, [query_param_2];
	ld.param.u32 	%r4, [query_param_3];
	ld.param.u32 	%r5, [query_param_4];
	ld.param.u64 	%rd1, [query_param_5];
	ld.param.u64 	%rd2, [query_param_6];
	ld.param.u64 	%rd3, [query_param_7];
	ld.param.u64 	%rd4, [query_param_8];
	ld.param.u64 	%rd5, [query_param_9];
	mov.u32 	%r7, %ctaid.x;
	mov.u32 	%r8, %ntid.x;
	mov.u32 	%r9, %tid.x;
	mad.lo.s32 	%r1, %r7, %r8, %r9;
	setp.ge.s32 	%p1, %r1, %r6;
	@%p1 bra 	$L__BB0_2;
	cvta.to.global.u64 	%rd6, %rd1;
	cvta.to.global.u64 	%rd7, %rd2;
	cvta.to.global.u64 	%rd8, %rd3;
	cvta.to.global.u64 	%rd9, %rd4;
	cvta.to.global.u64 	%rd10, %rd5;
	mul.wide.s32 	%rd11, %r1, 4;
	add.s64 	%rd12, %rd6, %rd11;
	ld.global.u32 	%r10, [%rd12];
	setp.eq.s32 	%p2, %r2, %r10;
	selp.u32 	%r11, 1, 0, %p2;
	setp.eq.s32 	%p3, %r2, -1;
	selp.u32 	%r12, 1, 0, %p3;
	add.s64 	%rd13, %rd7, %rd11;
	ld.global.u32 	%r13, [%rd13];
	setp.eq.s32 	%p4, %r3, %r13;
	selp.u32 	%r14, 1, 0, %p4;
	setp.eq.s32 	%p5, %r3, -1;
	selp.u32 	%r15, 1, 0, %p5;
	add.s64 	%rd14, %rd8, %rd11;
	ld.global.u32 	%r16, [%rd14];
	setp.eq.s32 	%p6, %r4, %r16;
	selp.u32 	%r17, 1, 0, %p6;
	setp.eq.s32 	%p7, %r4, -1;
	selp.u32 	%r18, 1, 0, %p7;
	add.s64 	%rd15, %rd9, %rd11;
	ld.global.u32 	%r19, [%rd15];
	setp.eq.s32 	%p8, %r5, %r19;
	selp.u32 	%r20, 1, 0, %p8;
	setp.eq.s32 	%p9, %r5, -1;
	selp.u32 	%r21, 1, 0, %p9;
	add.s32 	%r22, %r15, %r12;
	add.s32 	%r23, %r22, %r18;
	add.s32 	%r24, %r23, %r21;
	add.s32 	%r25, %r24, %r11;
	add.s32 	%r26, %r25, %r14;
	add.s32 	%r27, %r26, %r17;
	add.s32 	%r28, %r27, %r20;
	add.s64 	%rd16, %rd10, %rd11;
	st.global.u32 	[%rd16], %r28;
$L__BB0_2:
	ret;

}


// ===== COMPILED SASS (sm_100) =====

	.target	sm_100

	.elftype	@"ET_EXEC"


//--------------------- .note.nv.tkinfo           --------------------------
	.section	.note.nv.tkinfo,"",@"SHT_NOTE"
	.sectionflags	@"SHF_NOTE_NV_TKINFO"
	.tkinfo
        /*0018*/ 	.word	0x00000002
        /*0030*/ 	.string	""
        /*0030*/ 	.string	"ptxas"
        /*0030*/ 	.string	"Cuda compilation tools, release 13.0, V13.0.88"
        /*0030*/ 	.string	"Build cuda_13.0.r13.0/compiler.36424714_0"
        /*0030*/ 	.string	"-arch sm_100 -m 64 "



//--------------------- .note.nv.cuinfo           --------------------------
	.section	.note.nv.cuinfo,"",@"SHT_NOTE"
	.sectionflags	@"SHF_NOTE_NV_CUINFO"
        /*0018*/ 	.short	0x0002
        /*001a*/ 	.short	0x0064
        /*001c*/ 	.short	0x0082
	.zero		2


//--------------------- .nv.info                  --------------------------
	.section	.nv.info,"",@"SHT_CUDA_INFO"
	.align	4


	//----- nvinfo : EIATTR_REGCOUNT
	.align		4
        /*0000*/ 	.byte	0x04, 0x2f
        /*0002*/ 	.short	(.L_1 - .L_0)
	.align		4
.L_0:
        /*0004*/ 	.word	index@(query)
        /*0008*/ 	.word	0x0000000e


	//----- nvinfo : EIATTR_FRAME_SIZE
	.align		4
.L_1:
        /*000c*/ 	.byte	0x04, 0x11
        /*000e*/ 	.short	(.L_3 - .L_2)
	.align		4
.L_2:
        /*0010*/ 	.word	index@(query)
        /*0014*/ 	.word	0x00000000


	//----- nvinfo : EIATTR_MIN_STACK_SIZE
	.align		4
.L_3:
        /*0018*/ 	.byte	0x04, 0x12
        /*001a*/ 	.short	(.L_5 - .L_4)
	.align		4
.L_4:
        /*001c*/ 	.word	index@(query)
        /*0020*/ 	.word	0x00000000
.L_5:


//--------------------- .nv.compat                --------------------------
	.section	.nv.compat,"",@"SHT_CUDA_COMPAT_INFO"
	.align	4
        /*0000*/ 	.byte	0x02, 0x09, 0x00, 0x00, 0x02, 0x02, 0x01, 0x00, 0x02, 0x05, 0x05, 0x00, 0x03, 0x07, 0x01, 0x01
        /*0010*/ 	.byte	0x02, 0x03, 0x00, 0x00, 0x02, 0x06, 0x01, 0x00, 0x04, 0x0b, 0x08, 0x00, 0x09, 0x00, 0x00, 0x00
        /*0020*/ 	.byte	0x00, 0x00, 0x00, 0x00


//--------------------- .nv.info.query            --------------------------
	.section	.nv.info.query,"",@"SHT_CUDA_INFO"
	.sectionflags	@""
	.align	4


	//----- nvinfo : EIATTR_CUDA_API_VERSION
	.align		4
        /*0000*/ 	.byte	0x04, 0x37
        /*0002*/ 	.short	(.L_7 - .L_6)
.L_6:
        /*0004*/ 	.word	0x00000082


	//----- nvinfo : EIATTR_KPARAM_INFO
	.align		4
.L_7:
        /*0008*/ 	.byte	0x04, 0x17
        /*000a*/ 	.short	(.L_9 - .L_8)
.L_8:
        /*000c*/ 	.word	0x00000000
        /*0010*/ 	.short	0x0009
        /*0012*/ 	.short	0x0038
        /*0014*/ 	.byte	0x00, 0xf5, 0x21, 0x00


	//----- nvinfo : EIATTR_KPARAM_INFO
	.align		4
.L_9:
        /*0018*/ 	.byte	0x04, 0x17
        /*001a*/ 	.short	(.L_11 - .L_10)
.L_10:
        /*001c*/ 	.word	0x00000000
        /*0020*/ 	.short	0x0008
        /*0022*/ 	.short	0x0030
        /*0024*/ 	.byte	0x00, 0xf5, 0x21, 0x00


	//----- nvinfo : EIATTR_KPARAM_INFO
	.align		4
.L_11:
        /*0028*/ 	.byte	0x04, 0x17
        /*002a*/ 	.short	(.L_13 - .L_12)
.L_12:
        /*002c*/ 	.word	0x00000000
        /*0030*/ 	.short	0x0007
        /*0032*/ 	.short	0x0028
        /*0034*/ 	.byte	0x00, 0xf5, 0x21, 0x00


	//----- nvinfo : EIATTR_KPARAM_INFO
	.align		4
.L_13:
        /*0038*/ 	.byte	0x04, 0x17
        /*003a*/ 	.short	(.L_15 - .L_14)
.L_14:
        /*003c*/ 	.word	0x00000000
        /*0040*/ 	.short	0x0006
        /*0042*/ 	.short	0x0020
        /*0044*/ 	.byte	0x00, 0xf5, 0x21, 0x00


	//----- nvinfo : EIATTR_KPARAM_INFO
	.align		4
.L_15:
        /*0048*/ 	.byte	0x04, 0x17
        /*004a*/ 	.short	(.L_17 - .L_16)
.L_16:
        /*004c*/ 	.word	0x00000000
        /*0050*/ 	.short	0x0005
        /*0052*/ 	.short	0x0018
        /*0054*/ 	.byte	0x00, 0xf5, 0x21, 0x00


	//----- nvinfo : EIATTR_KPARAM_INFO
	.align		4
.L_17:
        /*0058*/ 	.byte	0x04, 0x17
        /*005a*/ 	.short	(.L_19 - .L_18)
.L_18:
        /*005c*/ 	.word	0x00000000
        /*0060*/ 	.short	0x0004
        /*0062*/ 	.short	0x0010
        /*0064*/ 	.byte	0x00, 0xf0, 0x11, 0x00


	//----- nvinfo : EIATTR_KPARAM_INFO
	.align		4
.L_19:
        /*0068*/ 	.byte	0x04, 0x17
        /*006a*/ 	.short	(.L_21 - .L_20)
.L_20:
        /*006c*/ 	.word	0x00000000
        /*0070*/ 	.short	0x0003
        /*0072*/ 	.short	0x000c
        /*0074*/ 	.byte	0x00, 0xf0, 0x11, 0x00


	//----- nvinfo : EIATTR_KPARAM_INFO
	.align		4
.L_21:
        /*0078*/ 	.byte	0x04, 0x17
        /*007a*/ 	.short	(.L_23 - .L_22)
.L_22:
        /*007c*/ 	.word	0x00000000
        /*0080*/ 	.short	0x0002
        /*0082*/ 	.short	0x0008
        /*0084*/ 	.byte	0x00, 0xf0, 0x11, 0x00


	//----- nvinfo : EIATTR_KPARAM_INFO
	.align		4
.L_23:
        /*0088*/ 	.byte	0x04, 0x17
        /*008a*/ 	.short	(.L_25 - .L_24)
.L_24:
        /*008c*/ 	.word	0x00000000
        /*0090*/ 	.short	0x0001
        /*0092*/ 	.short	0x0004
        /*0094*/ 	.byte	0x00, 0xf0, 0x11, 0x00


	//----- nvinfo : EIATTR_KPARAM_INFO
	.align		4
.L_25:
        /*0098*/ 	.byte	0x04, 0x17
        /*009a*/ 	.short	(.L_27 - .L_26)
.L_26:
        /*009c*/ 	.word	0x00000000
        /*00a0*/ 	.short	0x0000
        /*00a2*/ 	.short	0x0000
        /*00a4*/ 	.byte	0x00, 0xf0, 0x11, 0x00


	//----- nvinfo : EIATTR_SPARSE_MMA_MASK
	.align		4
.L_27:
        /*00a8*/ 	.byte	0x03, 0x50
        /*00aa*/ 	.short	0x0000


	//----- nvinfo : EIATTR_MAXREG_COUNT
	.align		4
        /*00ac*/ 	.byte	0x03, 0x1b
        /*00ae*/ 	.short	0x00ff


	//----- nvinfo : EIATTR_MERCURY_ISA_VERSION
	.align		4
        /*00b0*/ 	.byte	0x03, 0x5f
        /*00b2*/ 	.short	0x0101


	//----- nvinfo : EIATTR_VRC_CTA_INIT_COUNT
	.align		4
        /*00b4*/ 	.byte	0x02, 0x4a
	.zero		1
	.zero		1


	//----- nvinfo : EIATTR_EXIT_INSTR_OFFSETS
	.align		4
        /*00b8*/ 	.byte	0x04, 0x1c
        /*00ba*/ 	.short	(.L_29 - .L_28)


	//   ....[0]....
.L_28:
        /*00bc*/ 	.word	0x00000070


	//   ....[1]....
        /*00c0*/ 	.word	0x00000340


	//----- nvinfo : EIATTR_CBANK_PARAM_SIZE
	.align		4
.L_29:
        /*00c4*/ 	.byte	0x03, 0x19
        /*00c6*/ 	.short	0x0040


	//----- nvinfo : EIATTR_PARAM_CBANK
	.align		4
        /*00c8*/ 	.byte	0x04, 0x0a
        /*00ca*/ 	.short	(.L_31 - .L_30)
	.align		4
.L_30:
        /*00cc*/ 	.word	index@(.nv.constant0.query)
        /*00d0*/ 	.short	0x0380
        /*00d2*/ 	.short	0x0040


	//----- nvinfo : EIATTR_SW_WAR
	.align		4
.L_31:
        /*00d4*/ 	.byte	0x04, 0x36
        /*00d6*/ 	.short	(.L_33 - .L_32)
.L_32:
        /*00d8*/ 	.word	0x00000008
.L_33:


//--------------------- .nv.callgraph             --------------------------
	.section	.nv.callgraph,"",@"SHT_CUDA_CALLGRAPH"
	.align	4
	.sectionentsize	8
	.align		4
        /*0000*/ 	.word	0x00000000
	.align		4
        /*0004*/ 	.word	0xffffffff
	.align		4
        /*0008*/ 	.word	0x00000000
	.align		4
        /*000c*/ 	.word	0xfffffffe
	.align		4
        /*0010*/ 	.word	0x00000000
	.align		4
        /*0014*/ 	.word	0xfffffffd
	.align		4
        /*0018*/ 	.word	0x00000000
	.align		4
        /*001c*/ 	.word	0xfffffffc


//--------------------- .text.query               --------------------------
	.section	.text.query,"ax",@progbits
	.align	128
        .global         query
        .type           query,@function
        .size           query,(.L_x_1 - query)
        .other          query,@"STO_CUDA_ENTRY STV_DEFAULT"
query:
.text.query:
[----:B------:R-:W-:Y:S01]  /*0000*/  LDC R1, c[0x0][0x37c] ;  /* 0x0000df00ff017b82 */ /* 0x000fe20000000800 */
[----:B------:R-:W0:Y:S07]  /*0010*/  S2R R0, SR_TID.X ;  /* 0x0000000000007919 */ /* 0x000e2e0000002100 */
[----:B------:R-:W0:Y:S01]  /*0020*/  S2UR UR4, SR_CTAID.X ;  /* 0x00000000000479c3 */ /* 0x000e220000002500 */
[----:B------:R-:W1:Y:S07]  /*0030*/  LDCU UR5, c[0x0][0x380] ;  /* 0x00007000ff0577ac */ /* 0x000e6e0008000800 */
[----:B------:R-:W0:Y:S02]  /*0040*/  LDC R11, c[0x0][0x360] ;  /* 0x0000d800ff0b7b82 */ /* 0x000e240000000800 */
[----:B0-----:R-:W-:-:S05]  /*0050*/  IMAD R11, R11, UR4, R0 ;  /* 0x000000040b0b7c24 */ /* 0x001fca000f8e0200 */
[----:B-1----:R-:W-:-:S13]  /*0060*/  ISETP.GE.AND P0, PT, R11, UR5, PT ;  /* 0x000000050b007c0c */ /* 0x002fda000bf06270 */
[----:B------:R-:W-:Y:S05]  /*0070*/  @P0 EXIT ;  /* 0x000000000000094d */ /* 0x000fea0003800000 */
[----:B------:R-:W0:Y:S01]  /*0080*/  LDC.64 R2, c[0x0][0x398] ;  /* 0x0000e600ff027b82 */ /* 0x000e220000000a00 */
[----:B------:R-:W1:Y:S01]  /*0090*/  LDCU.64 UR6, c[0x0][0x358] ;  /* 0x00006b00ff0677ac */ /* 0x000e620008000a00 */
[----:B------:R-:W2:Y:S06]  /*00a0*/  LDCU UR8, c[0x0][0x384] ;  /* 0x00007080ff0877ac */ /* 0x000eac0008000800 */
[----:B------:R-:W3:Y:S01]  /*00b0*/  LDC.64 R4, c[0x0][0x3a0] ;  /* 0x0000e800ff047b82 */ /* 0x000ee20000000a00 */
[----:B------:R-:W4:Y:S01]  /*00c0*/  LDCU.64 UR10, c[0x0][0x388] ;  /* 0x00007100ff0a77ac */ /* 0x000f220008000a00 */
[----:B------:R-:W5:Y:S06]  /*00d0*/  LDCU UR9, c[0x0][0x390] ;  /* 0x00007200ff0977ac */ /* 0x000f6c0008000800 */
[----:B------:R-:W2:Y:S08]  /*00e0*/  LDC.64 R6, c[0x0][0x3a8] ;  /* 0x0000ea00ff067b82 */ /* 0x000eb00000000a00 */
[----:B------:R-:W4:Y:S01]  /*00f0*/  LDC.64 R8, c[0x0][0x3b0] ;  /* 0x0000ec00ff087b82 */ /* 0x000f220000000a00 */
[----:B0-----:R-:W-:-:S06]  /*0100*/  IMAD.WIDE R2, R11, 0x4, R2 ;  /* 0x000000040b027825 */ /* 0x001fcc00078e0202 */
[----:B-1----:R-:W5:Y:S01]  /*0110*/  LDG.E R2, desc[UR6][R2.64] ;  /* 0x0000000602027981 */ /* 0x002f62000c1e1900 */
[----:B---3--:R-:W-:-:S06]  /*0120*/  IMAD.WIDE R4, R11, 0x4, R4 ;  /* 0x000000040b047825 */ /* 0x008fcc00078e0204 */
[----:B------:R-:W3:Y:S01]  /*0130*/  LDG.E R4, desc[UR6][R4.64] ;  /* 0x0000000604047981 */ /* 0x000ee2000c1e1900 */
[----:B--2---:R-:W-:-:S06]  /*0140*/  IMAD.WIDE R6, R11, 0x4, R6 ;  /* 0x000000040b067825 */ /* 0x004fcc00078e0206 */
[----:B------:R-:W2:Y:S01]  /*0150*/  LDG.E R6, desc[UR6][R6.64] ;  /* 0x0000000606067981 */ /* 0x000ea2000c1e1900 */
[----:B----4-:R-:W-:-:S06]  /*0160*/  IMAD.WIDE R8, R11, 0x4, R8 ;  /* 0x000000040b087825 */ /* 0x010fcc00078e0208 */
[----:B------:R-:W4:Y:S01]  /*0170*/  LDG.E R8, desc[UR6][R8.64] ;  /* 0x0000000608087981 */ /* 0x000f22000c1e1900 */
[----:B------:R-:W-:Y:S02]  /*0180*/  UISETP.NE.AND UP0, UPT, UR8, -0x1, UPT ;  /* 0xffffffff0800788c */ /* 0x000fe4000bf05270 */
[----:B------:R-:W-:Y:S01]  /*0190*/  UISETP.NE.AND UP1, UPT, UR10, -0x1, UPT ;  /* 0xffffffff0a00788c */ /* 0x000fe2000bf25270 */
[----:B------:R-:W-:Y:S01]  /*01a0*/  UMOV UR4, 0x2 ;  /* 0x0000000200047882 */ /* 0x000fe20000000000 */
[----:B------:R-:W-:-:S07]  /*01b0*/  USEL UR5, URZ, 0x1, UP0 ;  /* 0x00000001ff057887 */ /* 0x000fce0008000000 */
[----:B------:R-:W-:Y:S02]  /*01c0*/  @UP0 UIADD3 UR4, UPT, UPT, URZ, 0x1, URZ ;  /* 0x00000001ff040890 */ /* 0x000fe4000fffe0ff */
[----:B------:R-:W-:Y:S02]  /*01d0*/  UISETP.NE.AND UP0, UPT, UR11, -0x1, UPT ;  /* 0xffffffff0b00788c */ /* 0x000fe4000bf05270 */
[----:B------:R-:W-:Y:S02]  /*01e0*/  @UP1 UIADD3 UR4, UPT, UPT, UR5, URZ, URZ ;  /* 0x000000ff05041290 */ /* 0x000fe4000fffe0ff */
[----:B-----5:R-:W-:Y:S02]  /*01f0*/  UISETP.NE.AND UP1, UPT, UR9, -0x1, UPT ;  /* 0xffffffff0900788c */ /* 0x020fe4000bf25270 */
[----:B------:R-:W-:-:S05]  /*0200*/  UIADD3 UR5, UPT, UPT, UR4, 0x1, URZ ;  /* 0x0000000104057890 */ /* 0x000fca000fffe0ff */
[----:B------:R-:W-:-:S04]  /*0210*/  @UP0 UIADD3 UR5, UPT, UPT, UR4, URZ, URZ ;  /* 0x000000ff04050290 */ /* 0x000fc8000fffe0ff */
[----:B------:R-:W-:Y:S02]  /*0220*/  UIADD3 UR4, UPT, UPT, UR5, 0x1, URZ ;  /* 0x0000000105047890 */ /* 0x000fe4000fffe0ff */
[----:B------:R-:W-:-:S04]  /*0230*/  @UP1 UIADD3 UR4, UPT, UPT, UR5, URZ, URZ ;  /* 0x000000ff05041290 */ /* 0x000fc8000fffe0ff */
[----:B------:R-:W-:-:S06]  /*0240*/  UIADD3 UR5, UPT, UPT, UR4, 0x1, URZ ;  /* 0x0000000104057890 */ /* 0x000fcc000fffe0ff */
[----:B------:R-:W-:Y:S02]  /*0250*/  MOV R0, UR5 ;  /* 0x0000000500007c02 */ /* 0x000fe40008000f00 */
[----:B------:R-:W-:Y:S02]  /*0260*/  ISETP.NE.AND P1, PT, R2, UR8, PT ;  /* 0x0000000802007c0c */ /* 0x000fe4000bf25270 */
[----:B------:R-:W0:Y:S01]  /*0270*/  LDC.64 R2, c[0x0][0x3b8] ;  /* 0x0000ee00ff027b82 */ /* 0x000e220000000a00 */
[----:B---3--:R-:W-:-:S10]  /*0280*/  ISETP.NE.AND P0, PT, R4, UR10, PT ;  /* 0x0000000a04007c0c */ /* 0x008fd4000bf05270 */
[----:B------:R-:W-:Y:S01]  /*0290*/  @P1 IMAD R0, RZ, RZ, UR4 ;  /* 0x00000004ff001e24 */ /* 0x000fe2000f8e02ff */
[----:B--2---:R-:W-:-:S04]  /*02a0*/  ISETP.NE.AND P1, PT, R6, UR11, PT ;  /* 0x0000000b06007c0c */ /* 0x004fc8000bf25270 */
[----:B------:R-:W-:Y:S01]  /*02b0*/  IADD3 R4, PT, PT, R0, 0x1, RZ ;  /* 0x0000000100047810 */ /* 0x000fe20007ffe0ff */
[----:B------:R-:W-:Y:S01]  /*02c0*/  @P0 IMAD.MOV R4, RZ, RZ, R0 ;  /* 0x000000ffff040224 */ /* 0x000fe200078e0200 */
[----:B----4-:R-:W-:-:S04]  /*02d0*/  ISETP.NE.AND P0, PT, R8, UR9, PT ;  /* 0x0000000908007c0c */ /* 0x010fc8000bf05270 */
[----:B------:R-:W-:Y:S01]  /*02e0*/  IADD3 R0, PT, PT, R4, 0x1, RZ ;  /* 0x0000000104007810 */ /* 0x000fe20007ffe0ff */
[----:B0-----:R-:W-:-:S04]  /*02f0*/  IMAD.WIDE R2, R11, 0x4, R2 ;  /* 0x000000040b027825 */ /* 0x001fc800078e0202 */
[----:B------:R-:W-:-:S05]  /*0300*/  @P1 IMAD.MOV R0, RZ, RZ, R4 ;  /* 0x000000ffff001224 */ /* 0x000fca00078e0204 */
[C---:B------:R-:W-:Y:S02]  /*0310*/  IADD3 R5, PT, PT, R0.reuse, 0x1, RZ ;  /* 0x0000000100057810 */ /* 0x040fe40007ffe0ff */
[----:B------:R-:W-:-:S05]  /*0320*/  @P0 IADD3 R5, PT, PT, R0, RZ, RZ ;  /* 0x000000ff00050210 */ /* 0x000fca0007ffe0ff */
[----:B------:R-:W-:Y:S01]  /*0330*/  STG.E desc[UR6][R2.64], R5 ;  /* 0x0000000502007986 */ /* 0x000fe2000c101906 */
[----:B------:R-:W-:Y:S05]  /*0340*/  EXIT ;  /* 0x000000000000794d */ /* 0x000fea0003800000 */
.L_x_0:
[----:B------:R-:W-:-:S00]  /*0350*/  BRA `(.L_x_0) ;  /* 0xfffffffc00fc7947 */ /* 0x000fc0000383ffff */
[----:B------:R-:W-:-:S00]  /*0360*/  NOP ;  /* 0x0000000000007918 */ /* 0x000fc00000000000 */
        /* <DEDUP_REMOVED lines=9> */
.L_x_1:


//--------------------- .nv.shared.reserved.0     --------------------------
	.section	.nv.shared.reserved.0,"aw",@nobits
	.weak		__nv_reservedSMEM_offset_0_alias
	.size		__nv_reservedSMEM_offset_0_alias, 0, 64
	.other		__nv_reservedSMEM_offset_0_alias,@"STO_CUDA_RESERVED_SHARED STV_DEFAULT"
__nv_reservedSMEM_offset_0_alias:
	.zero		0
	.zero		64


//--------------------- .nv.constant0.query       --------------------------
	.section	.nv.constant0.query,"a",@progbits
	.sectionflags	@""
	.align	4
.nv.constant0.query:
	.zero		960


//--------------------- SYMBOLS --------------------------

	.type		.nv.reservedSmem.offset0,@object
	.size		.nv.reservedSmem.offset0,0x4
